//
// Generated by NVIDIA NVVM Compiler
//
// Compiler Build ID: CL-36424714
// Cuda compilation tools, release 13.0, V13.0.88
// Based on NVVM 20.0.0
//

.version 9.0
.target sm_100
.address_size 64

	// .globl	_Z16histogram_kernelPKcPj

.visible .entry _Z16histogram_kernelPKcPj(
	.param .u64 .ptr .align 1 _Z16histogram_kernelPKcPj_param_0,
	.param .u64 .ptr .align 1 _Z16histogram_kernelPKcPj_param_1
)
{
	.reg .pred 	%p<2>;
	.reg .b16 	%rs<8>;
	.reg .b32 	%r<7>;
	.reg .b64 	%rd<10>;

	ld.param.u64 	%rd1, [_Z16histogram_kernelPKcPj_param_0];
	ld.param.u64 	%rd2, [_Z16histogram_kernelPKcPj_param_1];
	mov.u32 	%r2, %ctaid.x;
	mov.u32 	%r3, %ntid.x;
	mov.u32 	%r4, %tid.x;
	mad.lo.s32 	%r1, %r2, %r3, %r4;
	setp.gt.s32 	%p1, %r1, 999999999;
	@%p1 bra 	$L__BB0_2;
	cvta.to.global.u64 	%rd3, %rd1;
	cvta.to.global.u64 	%rd4, %rd2;
	cvt.s64.s32 	%rd5, %r1;
	add.s64 	%rd6, %rd3, %rd5;
	ld.global.s8 	%rs1, [%rd6];
	shl.b16 	%rs2, %rs1, 6;
	add.s16 	%rs3, %rs2, -4160;
	mul.hi.s16 	%rs4, %rs3, 5243;
	shr.u16 	%rs5, %rs4, 15;
	shr.s16 	%rs6, %rs4, 2;
	add.s16 	%rs7, %rs6, %rs5;
	cvt.s32.s16 	%r5, %rs7;
	mul.wide.s32 	%rd7, %r5, 4;
	and.b64  	%rd8, %rd7, 17179869180;
	add.s64 	%rd9, %rd4, %rd8;
	atom.global.add.u32 	%r6, [%rd9], 1;
$L__BB0_2:
	ret;

}


// ===== COMPILED SASS (sm_100) =====

	.target	sm_100

	.elftype	@"ET_EXEC"


//--------------------- .note.nv.tkinfo           --------------------------
	.section	.note.nv.tkinfo,"",@"SHT_NOTE"
	.sectionflags	@"SHF_NOTE_NV_TKINFO"
	.tkinfo
        /*0018*/ 	.word	0x00000002
        /*0030*/ 	.string	""
        /*0030*/ 	.string	"ptxas"
        /*0030*/ 	.string	"Cuda compilation tools, release 13.0, V13.0.88"
        /*0030*/ 	.string	"Build cuda_13.0.r13.0/compiler.36424714_0"
        /*0030*/ 	.string	"-arch sm_100 -m 64 "



//--------------------- .note.nv.cuinfo           --------------------------
	.section	.note.nv.cuinfo,"",@"SHT_NOTE"
	.sectionflags	@"SHF_NOTE_NV_CUINFO"
        /*0018*/ 	.short	0x0002
        /*001a*/ 	.short	0x0064
        /*001c*/ 	.short	0x0082
	.zero		2


//--------------------- .nv.info                  --------------------------
	.section	.nv.info,"",@"SHT_CUDA_INFO"
	.align	4


	//----- nvinfo : EIATTR_REGCOUNT
	.align		4
        /*0000*/ 	.byte	0x04, 0x2f
        /*0002*/ 	.short	(.L_1 - .L_0)
	.align		4
.L_0:
        /*0004*/ 	.word	index@(_Z16histogram_kernelPKcPj)
        /*0008*/ 	.word	0x00000008


	//----- nvinfo : EIATTR_FRAME_SIZE
	.align		4
.L_1:
        /*000c*/ 	.byte	0x04, 0x11
        /*000e*/ 	.short	(.L_3 - .L_2)
	.align		4
.L_2:
        /*0010*/ 	.word	index@(_Z16histogram_kernelPKcPj)
        /*0014*/ 	.word	0x00000000


	//----- nvinfo : EIATTR_MIN_STACK_SIZE
	.align		4
.L_3:
        /*0018*/ 	.byte	0x04, 0x12
        /*001a*/ 	.short	(.L_5 - .L_4)
	.align		4
.L_4:
        /*001c*/ 	.word	index@(_Z16histogram_kernelPKcPj)
        /*0020*/ 	.word	0x00000000
.L_5:


//--------------------- .nv.compat                --------------------------
	.section	.nv.compat,"",@"SHT_CUDA_COMPAT_INFO"
	.align	4
        /*0000*/ 	.byte	0x02, 0x09, 0x00, 0x00, 0x02, 0x02, 0x01, 0x00, 0x02, 0x05, 0x05, 0x00, 0x03, 0x07, 0x01, 0x01
        /*0010*/ 	.byte	0x02, 0x03, 0x00, 0x00, 0x02, 0x06, 0x01, 0x00, 0x04, 0x0b, 0x08, 0x00, 0x09, 0x00, 0x00, 0x00
        /*0020*/ 	.byte	0x00, 0x00, 0x00, 0x00


//--------------------- .nv.info._Z16histogram_kernelPKcPj --------------------------
	.section	.nv.info._Z16histogram_kernelPKcPj,"",@"SHT_CUDA_INFO"
	.sectionflags	@""
	.align	4


	//----- nvinfo : EIATTR_CUDA_API_VERSION
	.align		4
        /*0000*/ 	.byte	0x04, 0x37
        /*0002*/ 	.short	(.L_7 - .L_6)
.L_6:
        /*0004*/ 	.word	0x00000082


	//----- nvinfo : EIATTR_KPARAM_INFO
	.align		4
.L_7:
        /*0008*/ 	.byte	0x04, 0x17
        /*000a*/ 	.short	(.L_9 - .L_8)
.L_8:
        /*000c*/ 	.word	0x00000000
        /*0010*/ 	.short	0x0001
        /*0012*/ 	.short	0x0008
        /*0014*/ 	.byte	0x00, 0xf5, 0x21, 0x00


	//----- nvinfo : EIATTR_KPARAM_INFO
	.align		4
.L_9:
        /*0018*/ 	.byte	0x04, 0x17
        /*001a*/ 	.short	(.L_11 - .L_10)
.L_10:
        /*001c*/ 	.word	0x00000000
        /*0020*/ 	.short	0x0000
        /*0022*/ 	.short	0x0000
        /*0024*/ 	.byte	0x00, 0xf5, 0x21, 0x00


	//----- nvinfo : EIATTR_SPARSE_MMA_MASK
	.align		4
.L_11:
        /*0028*/ 	.byte	0x03, 0x50
        /*002a*/ 	.short	0x0000


	//----- nvinfo : EIATTR_MAXREG_COUNT
	.align		4
        /*002c*/ 	.byte	0x03, 0x1b
        /*002e*/ 	.short	0x00ff


	//----- nvinfo : EIATTR_MERCURY_ISA_VERSION
	.align		4
        /*0030*/ 	.byte	0x03, 0x5f
        /*0032*/ 	.short	0x0101


	//----- nvinfo : EIATTR_VRC_CTA_INIT_COUNT
	.align		4
        /*0034*/ 	.byte	0x02, 0x4a
	.zero		1
	.zero		1


	//----- nvinfo : EIATTR_EXIT_INSTR_OFFSETS
	.align		4
        /*0038*/ 	.byte	0x04, 0x1c
        /*003a*/ 	.short	(.L_13 - .L_12)


	//   ....[0]....
.L_12:
        /*003c*/ 	.word	0x00000060


	//   ....[1]....
        /*0040*/ 	.word	0x000001b0


	//----- nvinfo : EIATTR_CBANK_PARAM_SIZE
	.align		4
.L_13:
        /*0044*/ 	.byte	0x03, 0x19
        /*0046*/ 	.short	0x0010


	//----- nvinfo : EIATTR_PARAM_CBANK
	.align		4
        /*0048*/ 	.byte	0x04, 0x0a
        /*004a*/ 	.short	(.L_15 - .L_14)
	.align		4
.L_14:
        /*004c*/ 	.word	index@(.nv.constant0._Z16histogram_kernelPKcPj)
        /*0050*/ 	.short	0x0380
        /*0052*/ 	.short	0x0010


	//----- nvinfo : EIATTR_SW_WAR
	.align		4
.L_15:
        /*0054*/ 	.byte	0x04, 0x36
        /*0056*/ 	.short	(.L_17 - .L_16)
.L_16:
        /*0058*/ 	.word	0x00000008
.L_17:


//--------------------- .nv.callgraph             --------------------------
	.section	.nv.callgraph,"",@"SHT_CUDA_CALLGRAPH"
	.align	4
	.sectionentsize	8
	.align		4
        /*0000*/ 	.word	0x00000000
	.align		4
        /*0004*/ 	.word	0xffffffff
	.align		4
        /*0008*/ 	.word	0x00000000
	.align		4
        /*000c*/ 	.word	0xfffffffe
	.align		4
        /*0010*/ 	.word	0x00000000
	.align		4
        /*0014*/ 	.word	0xfffffffd
	.align		4
        /*0018*/ 	.word	0x00000000
	.align		4
        /*001c*/ 	.word	0xfffffffc


//--------------------- .text._Z16histogram_kernelPKcPj --------------------------
	.section	.text._Z16histogram_kernelPKcPj,"ax",@progbits
	.align	128
        .global         _Z16histogram_kernelPKcPj
        .type           _Z16histogram_kernelPKcPj,@function
        .size           _Z16histogram_kernelPKcPj,(.L_x_1 - _Z16histogram_kernelPKcPj)
        .other          _Z16histogram_kernelPKcPj,@"STO_CUDA_ENTRY STV_DEFAULT"
_Z16histogram_kernelPKcPj:
.text._Z16histogram_kernelPKcPj:
[----:B------:R-:W-:Y:S01]  /*0000*/  LDC R1, c[0x0][0x37c] ;  /* 0x0000df00ff017b82 */ /* 0x000fe20000000800 */
[----:B------:R-:W0:Y:S07]  /*0010*/  S2R R3, SR_TID.X ;  /* 0x0000000000037919 */ /* 0x000e2e0000002100 */
[----:B------:R-:W0:Y:S08]  /*0020*/  S2UR UR4, SR_CTAID.X ;  /* 0x00000000000479c3 */ /* 0x000e300000002500 */
[----:B------:R-:W0:Y:S02]  /*0030*/  LDC R0, c[0x0][0x360] ;  /* 0x0000d800ff007b82 */ /* 0x000e240000000800 */
[----:B0-----:R-:W-:-:S05]  /*0040*/  IMAD R0, R0, UR4, R3 ;  /* 0x0000000400007c24 */ /* 0x001fca000f8e0203 */
[----:B------:R-:W-:-:S13]  /*0050*/  ISETP.GT.AND P0, PT, R0, 0x3b9ac9ff, PT ;  /* 0x3b9ac9ff0000780c */ /* 0x000fda0003f04270 */
[----:B------:R-:W-:Y:S05]  /*0060*/  @P0 EXIT ;  /* 0x000000000000094d */ /* 0x000fea0003800000 */
[----:B------:R-:W0:Y:S01]  /*0070*/  LDCU.128 UR8, c[0x0][0x380] ;  /* 0x00007000ff0877ac */ /* 0x000e220008000c00 */
[----:B------:R-:W1:Y:S01]  /*0080*/  LDCU.64 UR4, c[0x0][0x358] ;  /* 0x00006b00ff0477ac */ /* 0x000e620008000a00 */
[----:B0-----:R-:W-:-:S04]  /*0090*/  IADD3 R2, P0, PT, R0, UR8, RZ ;  /* 0x0000000800027c10 */ /* 0x001fc8000ff1e0ff */
[----:B------:R-:W-:-:S05]  /*00a0*/  LEA.HI.X.SX32 R3, R0, UR9, 0x1, P0 ;  /* 0x0000000900037c11 */ /* 0x000fca00080f0eff */
[----:B-1----:R-:W2:Y:S02]  /*00b0*/  LDG.E.S8 R2, desc[UR4][R2.64] ;  /* 0x0000000402027981 */ /* 0x002ea4000c1e1300 */
[----:B--2---:R-:W-:-:S04]  /*00c0*/  LEA R0, R2, 0xffffefc0, 0x6 ;  /* 0xffffefc002007811 */ /* 0x004fc800078e30ff */
[----:B------:R-:W-:-:S05]  /*00d0*/  PRMT R0, R0, 0x9910, RZ ;  /* 0x0000991000007816 */ /* 0x000fca00000000ff */
[----:B------:R-:W-:-:S05]  /*00e0*/  IMAD R5, R0, 0x147b, RZ ;  /* 0x0000147b00057824 */ /* 0x000fca00078e02ff */
[----:B------:R-:W-:-:S04]  /*00f0*/  SHF.R.S32.HI R0, RZ, 0x10, R5 ;  /* 0x00000010ff007819 */ /* 0x000fc80000011405 */
[----:B------:R-:W-:-:S04]  /*0100*/  LOP3.LUT R0, R0, 0xffff, RZ, 0xc0, !PT ;  /* 0x0000ffff00007812 */ /* 0x000fc800078ec0ff */
[----:B------:R-:W-:-:S04]  /*0110*/  SHF.R.U32.HI R0, RZ, 0xf, R0 ;  /* 0x0000000fff007819 */ /* 0x000fc80000011600 */
[----:B------:R-:W-:Y:S01]  /*0120*/  LEA.HI.SX32 R0, R5, R0, 0xe ;  /* 0x0000000005007211 */ /* 0x000fe200078f72ff */
[----:B------:R-:W-:-:S03]  /*0130*/  IMAD.MOV.U32 R5, RZ, RZ, 0x1 ;  /* 0x00000001ff057424 */ /* 0x000fc600078e00ff */
[----:B------:R-:W-:-:S05]  /*0140*/  PRMT R0, R0, 0x9910, RZ ;  /* 0x0000991000007816 */ /* 0x000fca00000000ff */
[----:B------:R-:W-:-:S03]  /*0150*/  IMAD.WIDE R2, R0, 0x4, RZ ;  /* 0x0000000400027825 */ /* 0x000fc600078e02ff */
[----:B------:R-:W-:Y:S02]  /*0160*/  LOP3.LUT R2, R2, 0xfffffffc, RZ, 0xc0, !PT ;  /* 0xfffffffc02027812 */ /* 0x000fe400078ec0ff */
[----:B------:R-:W-:Y:S02]  /*0170*/  LOP3.LUT R3, R3, 0x3, RZ, 0xc0, !PT ;  /* 0x0000000303037812 */ /* 0x000fe400078ec0ff */
[----:B------:R-:W-:-:S04]  /*0180*/  IADD3 R2, P0, PT, R2, UR10, RZ ;  /* 0x0000000a02027c10 */ /* 0x000fc8000ff1e0ff */
[----:B------:R-:W-:-:S05]  /*0190*/  IADD3.X R3, PT, PT, R3, UR11, RZ, P0, !PT ;  /* 0x0000000b03037c10 */ /* 0x000fca00087fe4ff */
[----:B------:R-:W-:Y:S01]  /*01a0*/  REDG.E.ADD.STRONG.GPU desc[UR4][R2.64], R5 ;  /* 0x000000050200798e */ /* 0x000fe2000c12e104 */
[----:B------:R-:W-:Y:S05]  /*01b0*/  EXIT ;  /* 0x000000000000794d */ /* 0x000fea0003800000 */
.L_x_0:
[----:B------:R-:W-:-:S00]  /*01c0*/  BRA `(.L_x_0) ;  /* 0xfffffffc00fc7947 */ /* 0x000fc0000383ffff */
[----:B------:R-:W-:-:S00]  /*01d0*/  NOP ;  /* 0x0000000000007918 */ /* 0x000fc00000000000 */
        /* <DEDUP_REMOVED lines=10> */
.L_x_1:


//--------------------- .nv.shared.reserved.0     --------------------------
	.section	.nv.shared.reserved.0,"aw",@nobits
	.weak		__nv_reservedSMEM_offset_0_alias
	.size		__nv_reservedSMEM_offset_0_alias, 0, 64
	.other		__nv_reservedSMEM_offset_0_alias,@"STO_CUDA_RESERVED_SHARED STV_DEFAULT"
__nv_reservedSMEM_offset_0_alias:
	.zero		0
	.zero		64


//--------------------- .nv.constant0._Z16histogram_kernelPKcPj --------------------------
	.section	.nv.constant0._Z16histogram_kernelPKcPj,"a",@progbits
	.sectionflags	@""
	.align	4
.nv.constant0._Z16histogram_kernelPKcPj:
	.zero		912


//--------------------- SYMBOLS --------------------------

	.type		.nv.reservedSmem.offset0,@object
	.size		.nv.reservedSmem.offset0,0x4
